	.headerflags	@"EF_CUDA_TEXMODE_UNIFIED EF_CUDA_64BIT_ADDRESS EF_CUDA_ACCELERATORS EF_CUDA_SM90 EF_CUDA_VIRTUAL_SM(EF_CUDA_SM90)"
	.elftype	@"ET_EXEC"


//--------------------- .nv.info                  --------------------------
	.section	.nv.info,"",@"SHT_CUDA_INFO"
	.align	4


	//----- nvinfo : EIATTR_REGCOUNT
	.align		4
        /*0000*/ 	.byte	0x04, 0x2f
        /*0002*/ 	.short	(.L_3 - .L_2)
	.align		4
.L_2:
        /*0004*/ 	.word	index@(triton_poi_fused__native_batch_norm_legit_no_training_5)
        /*0008*/ 	.word	0x00000014


	//----- nvinfo : EIATTR_MIN_STACK_SIZE
	.align		4
.L_3:
        /*000c*/ 	.byte	0x04, 0x12
        /*000e*/ 	.short	(.L_5 - .L_4)
	.align		4
.L_4:
        /*0010*/ 	.word	index@(triton_poi_fused__native_batch_norm_legit_no_training_5)
        /*0014*/ 	.word	0x00000000


	//----- nvinfo : EIATTR_FRAME_SIZE
	.align		4
.L_5:
        /*0018*/ 	.byte	0x04, 0x11
        /*001a*/ 	.short	(.L_7 - .L_6)
	.align		4
.L_6:
        /*001c*/ 	.word	index@(triton_poi_fused__native_batch_norm_legit_no_training_5)
        /*0020*/ 	.word	0x00000000


	//----- nvinfo : EIATTR_MIN_STACK_SIZE
	.align		4
.L_7:
        /*0024*/ 	.byte	0x04, 0x12
        /*0026*/ 	.short	(.L_9 - .L_8)
	.align		4
.L_8:
        /*0028*/ 	.word	index@(triton_poi_fused__native_batch_norm_legit_no_training_5)
        /*002c*/ 	.word	0x00000000
.L_9:


//--------------------- .nv.info.triton_poi_fused__native_batch_norm_legit_no_training_5 --------------------------
	.section	.nv.info.triton_poi_fused__native_batch_norm_legit_no_training_5,"",@"SHT_CUDA_INFO"
	.sectionflags	@""
	.align	4


	//----- nvinfo : EIATTR_CUDA_API_VERSION
	.align		4
        /*0000*/ 	.byte	0x04, 0x37
        /*0002*/ 	.short	(.L_11 - .L_10)
.L_10:
        /*0004*/ 	.word	0x0000007c


	//----- nvinfo : EIATTR_KPARAM_INFO
	.align		4
.L_11:
        /*0008*/ 	.byte	0x04, 0x17
        /*000a*/ 	.short	(.L_13 - .L_12)
.L_12:
        /*000c*/ 	.word	0x00000000
        /*0010*/ 	.short	0x0008
        /*0012*/ 	.short	0x0040
        /*0014*/ 	.byte	0x00, 0xf0, 0x11, 0x00


	//----- nvinfo : EIATTR_KPARAM_INFO
	.align		4
.L_13:
        /*0018*/ 	.byte	0x04, 0x17
        /*001a*/ 	.short	(.L_15 - .L_14)
.L_14:
        /*001c*/ 	.word	0x00000000
        /*0020*/ 	.short	0x0007
        /*0022*/ 	.short	0x0038
        /*0024*/ 	.byte	0x00, 0xf4, 0x21, 0x00


	//----- nvinfo : EIATTR_KPARAM_INFO
	.align		4
.L_15:
        /*0028*/ 	.byte	0x04, 0x17
        /*002a*/ 	.short	(.L_17 - .L_16)
.L_16:
        /*002c*/ 	.word	0x00000000
        /*0030*/ 	.short	0x0006
        /*0032*/ 	.short	0x0030
        /*0034*/ 	.byte	0x00, 0xf4, 0x21, 0x00


	//----- nvinfo : EIATTR_KPARAM_INFO
	.align		4
.L_17:
        /*0038*/ 	.byte	0x04, 0x17
        /*003a*/ 	.short	(.L_19 - .L_18)
.L_18:
        /*003c*/ 	.word	0x00000000
        /*0040*/ 	.short	0x0005
        /*0042*/ 	.short	0x0028
        /*0044*/ 	.byte	0x00, 0xf4, 0x21, 0x00


	//----- nvinfo : EIATTR_KPARAM_INFO
	.align		4
.L_19:
        /*0048*/ 	.byte	0x04, 0x17
        /*004a*/ 	.short	(.L_21 - .L_20)
.L_20:
        /*004c*/ 	.word	0x00000000
        /*0050*/ 	.short	0x0004
        /*0052*/ 	.short	0x0020
        /*0054*/ 	.byte	0x00, 0xf4, 0x21, 0x00


	//----- nvinfo : EIATTR_KPARAM_INFO
	.align		4
.L_21:
        /*0058*/ 	.byte	0x04, 0x17
        /*005a*/ 	.short	(.L_23 - .L_22)
.L_22:
        /*005c*/ 	.word	0x00000000
        /*0060*/ 	.short	0x0003
        /*0062*/ 	.short	0x0018
        /*0064*/ 	.byte	0x00, 0xf4, 0x21, 0x00


	//----- nvinfo : EIATTR_KPARAM_INFO
	.align		4
.L_23:
        /*0068*/ 	.byte	0x04, 0x17
        /*006a*/ 	.short	(.L_25 - .L_24)
.L_24:
        /*006c*/ 	.word	0x00000000
        /*0070*/ 	.short	0x0002
        /*0072*/ 	.short	0x0010
        /*0074*/ 	.byte	0x00, 0xf4, 0x21, 0x00


	//----- nvinfo : EIATTR_KPARAM_INFO
	.align		4
.L_25:
        /*0078*/ 	.byte	0x04, 0x17
        /*007a*/ 	.short	(.L_27 - .L_26)
.L_26:
        /*007c*/ 	.word	0x00000000
        /*0080*/ 	.short	0x0001
        /*0082*/ 	.short	0x0008
        /*0084*/ 	.byte	0x00, 0xf4, 0x21, 0x00


	//----- nvinfo : EIATTR_KPARAM_INFO
	.align		4
.L_27:
        /*0088*/ 	.byte	0x04, 0x17
        /*008a*/ 	.short	(.L_29 - .L_28)
.L_28:
        /*008c*/ 	.word	0x00000000
        /*0090*/ 	.short	0x0000
        /*0092*/ 	.short	0x0000
        /*0094*/ 	.byte	0x00, 0xf4, 0x21, 0x00


	//----- nvinfo : EIATTR_SPARSE_MMA_MASK
	.align		4
.L_29:
        /*0098*/ 	.byte	0x03, 0x50
        /*009a*/ 	.short	0x0000


	//----- nvinfo : EIATTR_MAXREG_COUNT
	.align		4
        /*009c*/ 	.byte	0x03, 0x1b
        /*009e*/ 	.short	0x00ff


	//----- nvinfo : EIATTR_EXIT_INSTR_OFFSETS
	.align		4
        /*00a0*/ 	.byte	0x04, 0x1c
        /*00a2*/ 	.short	(.L_31 - .L_30)


	//   ....[0]....
.L_30:
        /*00a4*/ 	.word	0x00000360


	//----- nvinfo : EIATTR_REQNTID
	.align		4
.L_31:
        /*00a8*/ 	.byte	0x04, 0x10
        /*00aa*/ 	.short	(.L_33 - .L_32)
.L_32:
        /*00ac*/ 	.word	0x00000080
        /*00b0*/ 	.word	0x00000001
        /*00b4*/ 	.word	0x00000001


	//----- nvinfo : EIATTR_CBANK_PARAM_SIZE
	.align		4
.L_33:
        /*00b8*/ 	.byte	0x03, 0x19
        /*00ba*/ 	.short	0x0044


	//----- nvinfo : EIATTR_PARAM_CBANK
	.align		4
        /*00bc*/ 	.byte	0x04, 0x0a
        /*00be*/ 	.short	(.L_35 - .L_34)
	.align		4
.L_34:
        /*00c0*/ 	.word	index@(.nv.constant0.triton_poi_fused__native_batch_norm_legit_no_training_5)
        /*00c4*/ 	.short	0x0210
        /*00c6*/ 	.short	0x0044


	//----- nvinfo : EIATTR_SW_WAR
	.align		4
.L_35:
        /*00c8*/ 	.byte	0x04, 0x36
        /*00ca*/ 	.short	(.L_37 - .L_36)
.L_36:
        /*00cc*/ 	.word	0x00000008
.L_37:


//--------------------- .nv.callgraph             --------------------------
	.section	.nv.callgraph,"",@"SHT_CUDA_CALLGRAPH"
	.align	4
	.sectionentsize	8
	.align		4
        /*0000*/ 	.word	0x00000000
	.align		4
        /*0004*/ 	.word	0xffffffff
	.align		4
        /*0008*/ 	.word	0x00000000
	.align		4
        /*000c*/ 	.word	0xfffffffe
	.align		4
        /*0010*/ 	.word	0x00000000
	.align		4
        /*0014*/ 	.word	0xfffffffd
	.align		4
        /*0018*/ 	.word	0x00000000
	.align		4
        /*001c*/ 	.word	0xfffffffc


//--------------------- .nv.constant4             --------------------------
	.section	.nv.constant4,"a",@progbits
	.align	8
	.align		8
.nv.constant4:
        /*0000*/ 	.dword	_$_str
	.align		8
        /*0008*/ 	.dword	_$_str_$_2


//--------------------- .text.triton_poi_fused__native_batch_norm_legit_no_training_5 --------------------------
	.section	.text.triton_poi_fused__native_batch_norm_legit_no_training_5,"ax",@progbits
	.align	128
        .global         triton_poi_fused__native_batch_norm_legit_no_training_5
        .type           triton_poi_fused__native_batch_norm_legit_no_training_5,@function
        .size           triton_poi_fused__native_batch_norm_legit_no_training_5,(.L_x_1 - triton_poi_fused__native_batch_norm_legit_no_training_5)
        .other          triton_poi_fused__native_batch_norm_legit_no_training_5,@"STO_CUDA_ENTRY STV_DEFAULT"
triton_poi_fused__native_batch_norm_legit_no_training_5:
.text.triton_poi_fused__native_batch_norm_legit_no_training_5:
[----:B------:R-:W-:Y:S01]  /*0000*/  LDC R1, c[0x0][0x28] ;  /* 0x00000a00ff017b82 */ /* 0x000fe20000000800 */
[----:B------:R-:W1:Y:S07]  /*0010*/  S2R R0, SR_TID.X ;  /* 0x0000000000007919 */ /* 0x000e6e0000002100 */
[----:B------:R-:W2:Y:S01]  /*0020*/  LDC.64 R8, c[0x0][0x220] ;  /* 0x00008800ff087b82 */ /* 0x000ea20000000a00 */
[----:B------:R-:W-:Y:S01]  /*0030*/  ULDC.64 UR4, c[0x0][0x208] ;  /* 0x0000820000047ab9 */ /* 0x000fe20000000a00 */
[----:B------:R-:W3:Y:S06]  /*0040*/  S2R R3, SR_CTAID.X ;  /* 0x0000000000037919 */ /* 0x000eec0000002500 */
[----:B------:R-:W4:Y:S08]  /*0050*/  LDC.64 R6, c[0x0][0x210] ;  /* 0x00008400ff067b82 */ /* 0x000f300000000a00 */
[----:B------:R-:W5:Y:S08]  /*0060*/  LDC.64 R4, c[0x0][0x218] ;  /* 0x00008600ff047b82 */ /* 0x000f700000000a00 */
[----:B------:R-:W5:Y:S01]  /*0070*/  LDC.64 R12, c[0x0][0x238] ;  /* 0x00008e00ff0c7b82 */ /* 0x000f620000000a00 */
[----:B-1----:R-:W-:-:S07]  /*0080*/  LOP3.LUT R0, R0, 0x7f, RZ, 0xc0, !PT ;  /* 0x0000007f00007812 */ /* 0x002fce00078ec0ff */
[----:B------:R-:W1:Y:S01]  /*0090*/  LDC.64 R10, c[0x0][0x228] ;  /* 0x00008a00ff0a7b82 */ /* 0x000e620000000a00 */
[----:B---3--:R-:W-:Y:S02]  /*00a0*/  SHF.R.S32.HI R2, RZ, 0x18, R3 ;  /* 0x00000018ff027819 */ /* 0x008fe40000011403 */
[----:B------:R-:W-:Y:S02]  /*00b0*/  LEA R0, R3, R0, 0x7 ;  /* 0x0000000003007211 */ /* 0x000fe400078e38ff */
[----:B------:R-:W-:-:S04]  /*00c0*/  SGXT R3, R2, 0x1 ;  /* 0x000000010203781a */ /* 0x000fc80000000200 */
[----:B------:R-:W-:-:S04]  /*00d0*/  LEA.HI R3, R3, R0, RZ, 0x8 ;  /* 0x0000000003037211 */ /* 0x000fc800078f40ff */
[----:B------:R-:W-:-:S04]  /*00e0*/  SHF.R.S32.HI R3, RZ, 0x8, R3 ;  /* 0x00000008ff037819 */ /* 0x000fc80000011403 */
[----:B------:R-:W-:-:S04]  /*00f0*/  LEA.HI R2, R3, R3, RZ, 0x4 ;  /* 0x0000000303027211 */ /* 0x000fc800078f20ff */
[----:B------:R-:W-:-:S04]  /*0100*/  LOP3.LUT R2, R2, 0xfffffff0, RZ, 0xc0, !PT ;  /* 0xfffffff002027812 */ /* 0x000fc800078ec0ff */
[----:B------:R-:W-:Y:S02]  /*0110*/  IADD3 R15, R3, -R2, RZ ;  /* 0x80000002030f7210 */ /* 0x000fe40007ffe0ff */
[----:B------:R-:W3:Y:S03]  /*0120*/  LDC.64 R2, c[0x0][0x230] ;  /* 0x00008c00ff027b82 */ /* 0x000ee60000000a00 */
[----:B--2---:R-:W-:-:S05]  /*0130*/  IMAD.WIDE R8, R15, 0x4, R8 ;  /* 0x000000040f087825 */ /* 0x004fca00078e0208 */
[----:B------:R1:W2:Y:S01]  /*0140*/  LDG.E.EL R14, desc[UR4][R8.64] ;  /* 0x00000004080e7981 */ /* 0x0002a2000c2e1900 */
[----:B----4-:R-:W-:-:S04]  /*0150*/  IMAD.WIDE R6, R0, 0x4, R6 ;  /* 0x0000000400067825 */ /* 0x010fc800078e0206 */
[C---:B-----5:R-:W-:Y:S02]  /*0160*/  IMAD.WIDE R4, R15.reuse, 0x4, R4 ;  /* 0x000000040f047825 */ /* 0x060fe400078e0204 */
[----:B------:R4:W5:Y:S02]  /*0170*/  LDG.E R6, desc[UR4][R6.64] ;  /* 0x0000000406067981 */ /* 0x000964000c1e1900 */
[----:B0-----:R-:W-:Y:S02]  /*0180*/  IMAD.WIDE R12, R0, 0x4, R12 ;  /* 0x00000004000c7825 */ /* 0x001fe400078e020c */
[----:B------:R0:W5:Y:S02]  /*0190*/  LDG.E.EL R17, desc[UR4][R4.64] ;  /* 0x0000000404117981 */ /* 0x000164000c2e1900 */
[C---:B-1----:R-:W-:Y:S02]  /*01a0*/  IMAD.WIDE R8, R15.reuse, 0x4, R10 ;  /* 0x000000040f087825 */ /* 0x042fe400078e020a */
[----:B------:R-:W5:Y:S02]  /*01b0*/  LDG.E R12, desc[UR4][R12.64] ;  /* 0x000000040c0c7981 */ /* 0x000f64000c1e1900 */
[----:B---3--:R-:W-:-:S02]  /*01c0*/  IMAD.WIDE R10, R15, 0x4, R2 ;  /* 0x000000040f0a7825 */ /* 0x008fc400078e0202 */
[----:B------:R-:W3:Y:S01]  /*01d0*/  LDG.E.EL R8, desc[UR4][R8.64] ;  /* 0x0000000408087981 */ /* 0x000ee2000c2e1900 */
[----:B----4-:R-:W-:Y:S01]  /*01e0*/  HFMA2.MMA R7, -RZ, RZ, 1.625, 0 ;  /* 0x3e800000ff077435 */ /* 0x010fe200000001ff */
[----:B0-----:R-:W0:Y:S02]  /*01f0*/  LDC.64 R4, c[0x0][0x240] ;  /* 0x00009000ff047b82 */ /* 0x001e240000000a00 */
[----:B------:R1:W3:Y:S06]  /*0200*/  LDG.E.EL R11, desc[UR4][R10.64] ;  /* 0x000000040a0b7981 */ /* 0x0002ec000c2e1900 */
[----:B------:R-:W4:Y:S01]  /*0210*/  LDC.64 R2, c[0x0][0x248] ;  /* 0x00009200ff027b82 */ /* 0x000f220000000a00 */
[----:B0-----:R-:W-:-:S04]  /*0220*/  IMAD.WIDE R4, R0, 0x4, R4 ;  /* 0x0000000400047825 */ /* 0x001fc800078e0204 */
[----:B----4-:R-:W-:-:S04]  /*0230*/  IMAD.WIDE R2, R0, 0x4, R2 ;  /* 0x0000000400027825 */ /* 0x010fc800078e0202 */
[----:B--2---:R-:W-:-:S04]  /*0240*/  FADD R14, R14, 9.9999997473787516356e-06 ;  /* 0x3727c5ac0e0e7421 */ /* 0x004fc80000000000 */
[----:B------:R-:W0:Y:S02]  /*0250*/  MUFU.SQRT R15, R14 ;  /* 0x0000000e000f7308 */ /* 0x000e240000002000 */
[C---:B0-----:R-:W-:Y:S02]  /*0260*/  FSETP.GT.AND P0, PT, R15.reuse, 8.50705917302346158658e+37, PT ;  /* 0x7e8000000f00780b */ /* 0x041fe40003f04000 */
[----:B------:R-:W-:-:S11]  /*0270*/  FSETP.GEU.AND P1, PT, R15, 1.175494350822287508e-38, PT ;  /* 0x008000000f00780b */ /* 0x000fd60003f2e000 */
[----:B------:R-:W-:-:S04]  /*0280*/  @P0 FMUL R15, R15, 0.25 ;  /* 0x3e8000000f0f0820 */ /* 0x000fc80000400000 */
[----:B------:R-:W-:-:S06]  /*0290*/  @!P1 FMUL R15, R15, 16777216 ;  /* 0x4b8000000f0f9820 */ /* 0x000fcc0000400000 */
[----:B------:R-:W0:Y:S01]  /*02a0*/  MUFU.RCP R15, R15 ;  /* 0x0000000f000f7308 */ /* 0x000e220000001000 */
[----:B-1----:R-:W-:Y:S01]  /*02b0*/  FSEL R10, R7, 1, P0 ;  /* 0x3f800000070a7808 */ /* 0x002fe20000000000 */
[----:B-----5:R-:W-:-:S04]  /*02c0*/  FADD R6, R6, -R17 ;  /* 0x8000001106067221 */ /* 0x020fc80000000000 */
[----:B------:R-:W-:Y:S01]  /*02d0*/  @!P1 FMUL R10, R10, 16777216 ;  /* 0x4b8000000a0a9820 */ /* 0x000fe20000400000 */
[----:B------:R-:W-:-:S03]  /*02e0*/  FADD R12, -R17, R12 ;  /* 0x0000000c110c7221 */ /* 0x000fc60000000100 */
[----:B0-----:R-:W-:-:S04]  /*02f0*/  FMUL R7, R15, R10 ;  /* 0x0000000a0f077220 */ /* 0x001fc80000400000 */
[----:B------:R-:W-:Y:S01]  /*0300*/  FMUL R6, R6, R7 ;  /* 0x0000000706067220 */ /* 0x000fe20000400000 */
[----:B------:R-:W-:-:S03]  /*0310*/  FMUL R12, R7, R12 ;  /* 0x0000000c070c7220 */ /* 0x000fc60000400000 */
[C-C-:B---3--:R-:W-:Y:S01]  /*0320*/  FFMA R7, R8.reuse, R6, R11.reuse ;  /* 0x0000000608077223 */ /* 0x148fe2000000000b */
[----:B------:R-:W-:-:S04]  /*0330*/  FFMA R11, R8, R12, R11 ;  /* 0x0000000c080b7223 */ /* 0x000fc8000000000b */
[----:B------:R-:W-:Y:S04]  /*0340*/  STG.E desc[UR4][R4.64], R7 ;  /* 0x0000000704007986 */ /* 0x000fe8000c101904 */
[----:B------:R-:W-:Y:S01]  /*0350*/  STG.E desc[UR4][R2.64], R11 ;  /* 0x0000000b02007986 */ /* 0x000fe2000c101904 */
[----:B------:R-:W-:Y:S05]  /*0360*/  EXIT ;  /* 0x000000000000794d */ /* 0x000fea0003800000 */
.L_x_0:
[----:B------:R-:W-:-:S00]  /*0370*/  BRA `(.L_x_0) ;  /* 0xfffffffc00fc7947 */ /* 0x000fc0000383ffff */
[----:B------:R-:W-:-:S00]  /*0380*/  NOP ;  /* 0x0000000000007918 */ /* 0x000fc00000000000 */
[----:B------:R-:W-:-:S00]  /*0390*/  NOP ;  /* 0x0000000000007918 */ /* 0x000fc00000000000 */
[----:B------:R-:W-:-:S00]  /*03a0*/  NOP ;  /* 0x0000000000007918 */ /* 0x000fc00000000000 */
[----:B------:R-:W-:-:S00]  /*03b0*/  NOP ;  /* 0x0000000000007918 */ /* 0x000fc00000000000 */
[----:B------:R-:W-:-:S00]  /*03c0*/  NOP ;  /* 0x0000000000007918 */ /* 0x000fc00000000000 */
[----:B------:R-:W-:-:S00]  /*03d0*/  NOP ;  /* 0x0000000000007918 */ /* 0x000fc00000000000 */
[----:B------:R-:W-:-:S00]  /*03e0*/  NOP ;  /* 0x0000000000007918 */ /* 0x000fc00000000000 */
[----:B------:R-:W-:-:S00]  /*03f0*/  NOP ;  /* 0x0000000000007918 */ /* 0x000fc00000000000 */
.L_x_1:


//--------------------- .nv.global.init           --------------------------
	.section	.nv.global.init,"aw",@progbits
.nv.global.init:
	.type		_$_str,@object
	.size		_$_str,(_$_str_$_2 - _$_str)
_$_str:
        /*0000*/ 	.byte	0x5f, 0x5f, 0x43, 0x55, 0x44, 0x41, 0x5f, 0x46, 0x54, 0x5a, 0x00
	.type		_$_str_$_2,@object
	.size		_$_str_$_2,(.L_1 - _$_str_$_2)
_$_str_$_2:
        /*000b*/ 	.byte	0x5f, 0x5f, 0x43, 0x55, 0x44, 0x41, 0x5f, 0x50, 0x52, 0x45, 0x43, 0x5f, 0x53, 0x51, 0x52, 0x54
        /*001b*/ 	.byte	0x00
.L_1:


//--------------------- .nv.constant0.triton_poi_fused__native_batch_norm_legit_no_training_5 --------------------------
	.section	.nv.constant0.triton_poi_fused__native_batch_norm_legit_no_training_5,"a",@progbits
	.sectionflags	@""
	.align	4
.nv.constant0.triton_poi_fused__native_batch_norm_legit_no_training_5:
	.zero		596
